//
// Generated by NVIDIA NVVM Compiler
//
// Compiler Build ID: CL-36424714
// Cuda compilation tools, release 13.0, V13.0.88
// Based on NVVM 20.0.0
//

.version 9.0
.target sm_100
.address_size 64

	// .globl	_Z9kernelenkP3bigS0_S0_S0_S0_
// _ZZ9kernelenkP3bigS0_S0_S0_S0_E2sm has been demoted
// _ZZ9kernelenkP3bigS0_S0_S0_S0_E2sk has been demoted
// _ZZ9kernelenkP3bigS0_S0_S0_S0_E8smulbuff has been demoted
// _ZZ9kernelenkP3bigS0_S0_S0_S0_E4sres has been demoted
// _ZZ9kernelenkP3bigS0_S0_S0_S0_E2sp has been demoted
// _ZZ9kernelenkP3bigS0_S0_S0_S0_E2sg has been demoted
// _ZZ9kernelenkP3bigS0_S0_S0_S0_E1s has been demoted

.visible .entry _Z9kernelenkP3bigS0_S0_S0_S0_(
	.param .u64 .ptr .align 1 _Z9kernelenkP3bigS0_S0_S0_S0__param_0,
	.param .u64 .ptr .align 1 _Z9kernelenkP3bigS0_S0_S0_S0__param_1,
	.param .u64 .ptr .align 1 _Z9kernelenkP3bigS0_S0_S0_S0__param_2,
	.param .u64 .ptr .align 1 _Z9kernelenkP3bigS0_S0_S0_S0__param_3,
	.param .u64 .ptr .align 1 _Z9kernelenkP3bigS0_S0_S0_S0__param_4
)
{
	.reg .pred 	%p<5>;
	.reg .b16 	%rs<7>;
	.reg .b32 	%r<42>;
	.reg .b64 	%rd<54>;
	// demoted variable
	.shared .align 8 .b8 _ZZ9kernelenkP3bigS0_S0_S0_S0_E2sm[2048];
	// demoted variable
	.shared .align 8 .b8 _ZZ9kernelenkP3bigS0_S0_S0_S0_E2sk[2048];
	// demoted variable
	.shared .align 8 .b8 _ZZ9kernelenkP3bigS0_S0_S0_S0_E8smulbuff[2048];
	// demoted variable
	.shared .align 8 .b8 _ZZ9kernelenkP3bigS0_S0_S0_S0_E4sres[4096];
	// demoted variable
	.shared .align 8 .b8 _ZZ9kernelenkP3bigS0_S0_S0_S0_E2sp[16];
	// demoted variable
	.shared .align 8 .b8 _ZZ9kernelenkP3bigS0_S0_S0_S0_E2sg[16];
	// demoted variable
	.shared .align 4 .b8 _ZZ9kernelenkP3bigS0_S0_S0_S0_E1s[9600];
	ld.param.u64 	%rd8, [_Z9kernelenkP3bigS0_S0_S0_S0__param_0];
	ld.param.u64 	%rd9, [_Z9kernelenkP3bigS0_S0_S0_S0__param_1];
	ld.param.u64 	%rd10, [_Z9kernelenkP3bigS0_S0_S0_S0__param_2];
	ld.param.u64 	%rd11, [_Z9kernelenkP3bigS0_S0_S0_S0__param_3];
	ld.param.u64 	%rd12, [_Z9kernelenkP3bigS0_S0_S0_S0__param_4];
	cvta.to.global.u64 	%rd13, %rd12;
	cvta.to.global.u64 	%rd14, %rd10;
	cvta.to.global.u64 	%rd15, %rd11;
	cvta.to.global.u64 	%rd16, %rd9;
	cvta.to.global.u64 	%rd17, %rd8;
	mov.u32 	%r8, %tid.x;
	mov.u32 	%r9, %ctaid.x;
	mov.u32 	%r10, %ntid.x;
	mad.lo.s32 	%r11, %r9, %r10, %r8;
	mul.wide.s32 	%rd18, %r11, 16;
	add.s64 	%rd19, %rd17, %rd18;
	ld.global.u8 	%rs3, [%rd19];
	shl.b32 	%r12, %r8, 4;
	mov.u32 	%r13, _ZZ9kernelenkP3bigS0_S0_S0_S0_E2sm;
	add.s32 	%r14, %r13, %r12;
	st.shared.u8 	[%r14], %rs3;
	add.s64 	%rd20, %rd16, %rd18;
	ld.global.u8 	%rs4, [%rd20];
	mov.u32 	%r15, _ZZ9kernelenkP3bigS0_S0_S0_S0_E2sk;
	add.s32 	%r16, %r15, %r12;
	st.shared.u8 	[%r16], %rs4;
	ld.global.u8 	%rs5, [%rd15];
	st.shared.u8 	[_ZZ9kernelenkP3bigS0_S0_S0_S0_E2sp], %rs5;
	ld.global.u8 	%rs6, [%rd14];
	st.shared.u8 	[_ZZ9kernelenkP3bigS0_S0_S0_S0_E2sg], %rs6;
	ld.global.u64 	%rd21, [%rd14+8];
	cvta.to.global.u64 	%rd22, %rd21;
	ld.global.u64 	%rd23, [%rd15+8];
	cvta.to.global.u64 	%rd24, %rd23;
	ld.global.u64 	%rd25, [%rd20+8];
	cvta.to.global.u64 	%rd26, %rd25;
	shl.b32 	%r17, %r8, 1;
	ld.global.u64 	%rd27, [%rd19+8];
	cvta.to.global.u64 	%rd28, %rd27;
	ld.global.u32 	%r18, [%rd28];
	mov.u32 	%r19, _ZZ9kernelenkP3bigS0_S0_S0_S0_E1s;
	shl.b32 	%r20, %r8, 3;
	add.s32 	%r21, %r19, %r20;
	st.shared.u32 	[%r21+7192], %r18;
	ld.global.u32 	%r22, [%rd26];
	st.shared.u32 	[%r21+8216], %r22;
	ld.global.u32 	%r23, [%rd24];
	st.shared.u32 	[_ZZ9kernelenkP3bigS0_S0_S0_S0_E1s+7168], %r23;
	ld.global.u32 	%r24, [%rd22];
	st.shared.u32 	[_ZZ9kernelenkP3bigS0_S0_S0_S0_E1s+7176], %r24;
	ld.global.u32 	%r25, [%rd28+4];
	st.shared.u32 	[%r21+7196], %r25;
	ld.global.u32 	%r26, [%rd26+4];
	st.shared.u32 	[%r21+8220], %r26;
	ld.global.u32 	%r27, [%rd24+4];
	st.shared.u32 	[_ZZ9kernelenkP3bigS0_S0_S0_S0_E1s+7172], %r27;
	ld.global.u32 	%r28, [%rd22+4];
	st.shared.u32 	[_ZZ9kernelenkP3bigS0_S0_S0_S0_E1s+7180], %r28;
	mul.wide.u32 	%rd29, %r17, 4;
	cvt.u64.u32 	%rd30, %r19;
	cvta.shared.u64 	%rd31, %rd30;
	add.s64 	%rd32, %rd31, %rd29;
	add.s64 	%rd33, %rd32, 7192;
	st.shared.u64 	[%r14+8], %rd33;
	add.s64 	%rd34, %rd32, 8216;
	st.shared.u64 	[%r16+8], %rd34;
	mul.wide.u32 	%rd35, %r20, 4;
	add.s64 	%rd36, %rd31, %rd35;
	shl.b32 	%r29, %r8, 5;
	mov.u32 	%r30, _ZZ9kernelenkP3bigS0_S0_S0_S0_E4sres;
	add.s32 	%r31, %r30, %r29;
	add.s32 	%r1, %r31, 8;
	st.shared.u64 	[%r31+8], %rd36;
	add.s64 	%rd37, %rd36, 16;
	st.shared.u64 	[%r31+24], %rd37;
	shl.b32 	%r32, %r8, 2;
	mul.wide.u32 	%rd38, %r32, 4;
	add.s64 	%rd39, %rd31, %rd38;
	add.s64 	%rd40, %rd39, 4096;
	mov.u32 	%r33, _ZZ9kernelenkP3bigS0_S0_S0_S0_E8smulbuff;
	add.s32 	%r34, %r33, %r12;
	st.shared.u64 	[%r34+8], %rd40;
	bar.sync 	0;
	ld.shared.s8 	%rs1, [%r31];
	shl.b32 	%r35, %r11, 1;
	mul.wide.s32 	%rd41, %r35, 16;
	add.s64 	%rd1, %rd13, %rd41;
	st.global.u8 	[%rd1], %rs1;
	ld.shared.s8 	%rs2, [%r31+16];
	st.global.u8 	[%rd1+16], %rs2;
	setp.lt.s16 	%p1, %rs1, 1;
	@%p1 bra 	$L__BB0_3;
	ld.shared.u64 	%rd2, [%r1];
	cvt.s32.s16 	%r2, %rs1;
	mov.b32 	%r40, 0;
	mov.b64 	%rd52, 0;
$L__BB0_2:
	add.s64 	%rd43, %rd2, %rd52;
	ld.u32 	%r37, [%rd43];
	ld.global.u64 	%rd44, [%rd1+8];
	cvta.to.global.u64 	%rd45, %rd44;
	add.s64 	%rd46, %rd45, %rd52;
	st.global.u32 	[%rd46], %r37;
	add.s32 	%r40, %r40, 1;
	add.s64 	%rd52, %rd52, 4;
	setp.lt.u32 	%p2, %r40, %r2;
	@%p2 bra 	$L__BB0_2;
$L__BB0_3:
	setp.lt.s16 	%p3, %rs2, 1;
	@%p3 bra 	$L__BB0_6;
	ld.shared.u64 	%rd3, [%r1+16];
	cvt.s32.s16 	%r3, %rs2;
	mov.b32 	%r41, 0;
	mov.b64 	%rd53, 0;
$L__BB0_5:
	add.s64 	%rd48, %rd3, %rd53;
	ld.u32 	%r39, [%rd48];
	ld.global.u64 	%rd49, [%rd1+24];
	cvta.to.global.u64 	%rd50, %rd49;
	add.s64 	%rd51, %rd50, %rd53;
	st.global.u32 	[%rd51], %r39;
	add.s32 	%r41, %r41, 1;
	add.s64 	%rd53, %rd53, 4;
	setp.lt.u32 	%p4, %r41, %r3;
	@%p4 bra 	$L__BB0_5;
$L__BB0_6:
	ret;

}


// ===== COMPILED SASS (sm_100) =====

	.target	sm_100

	.elftype	@"ET_EXEC"


//--------------------- .note.nv.tkinfo           --------------------------
	.section	.note.nv.tkinfo,"",@"SHT_NOTE"
	.sectionflags	@"SHF_NOTE_NV_TKINFO"
	.tkinfo
        /*0018*/ 	.word	0x00000002
        /*0030*/ 	.string	""
        /*0030*/ 	.string	"ptxas"
        /*0030*/ 	.string	"Cuda compilation tools, release 13.0, V13.0.88"
        /*0030*/ 	.string	"Build cuda_13.0.r13.0/compiler.36424714_0"
        /*0030*/ 	.string	"-arch sm_100 -m 64 "



//--------------------- .note.nv.cuinfo           --------------------------
	.section	.note.nv.cuinfo,"",@"SHT_NOTE"
	.sectionflags	@"SHF_NOTE_NV_CUINFO"
        /*0018*/ 	.short	0x0002
        /*001a*/ 	.short	0x0064
        /*001c*/ 	.short	0x0082
	.zero		2


//--------------------- .nv.info                  --------------------------
	.section	.nv.info,"",@"SHT_CUDA_INFO"
	.align	4


	//----- nvinfo : EIATTR_REGCOUNT
	.align		4
        /*0000*/ 	.byte	0x04, 0x2f
        /*0002*/ 	.short	(.L_1 - .L_0)
	.align		4
.L_0:
        /*0004*/ 	.word	index@(_Z9kernelenkP3bigS0_S0_S0_S0_)
        /*0008*/ 	.word	0x00000020


	//----- nvinfo : EIATTR_FRAME_SIZE
	.align		4
.L_1:
        /*000c*/ 	.byte	0x04, 0x11
        /*000e*/ 	.short	(.L_3 - .L_2)
	.align		4
.L_2:
        /*0010*/ 	.word	index@(_Z9kernelenkP3bigS0_S0_S0_S0_)
        /*0014*/ 	.word	0x00000000


	//----- nvinfo : EIATTR_MIN_STACK_SIZE
	.align		4
.L_3:
        /*0018*/ 	.byte	0x04, 0x12
        /*001a*/ 	.short	(.L_5 - .L_4)
	.align		4
.L_4:
        /*001c*/ 	.word	index@(_Z9kernelenkP3bigS0_S0_S0_S0_)
        /*0020*/ 	.word	0x00000000
.L_5:


//--------------------- .nv.compat                --------------------------
	.section	.nv.compat,"",@"SHT_CUDA_COMPAT_INFO"
	.align	4
        /*0000*/ 	.byte	0x02, 0x09, 0x00, 0x00, 0x02, 0x02, 0x01, 0x00, 0x02, 0x05, 0x05, 0x00, 0x03, 0x07, 0x01, 0x01
        /*0010*/ 	.byte	0x02, 0x03, 0x00, 0x00, 0x02, 0x06, 0x01, 0x00, 0x04, 0x0b, 0x08, 0x00, 0x09, 0x00, 0x00, 0x00
        /*0020*/ 	.byte	0x00, 0x00, 0x00, 0x00


//--------------------- .nv.info._Z9kernelenkP3bigS0_S0_S0_S0_ --------------------------
	.section	.nv.info._Z9kernelenkP3bigS0_S0_S0_S0_,"",@"SHT_CUDA_INFO"
	.sectionflags	@""
	.align	4


	//----- nvinfo : EIATTR_CUDA_API_VERSION
	.align		4
        /*0000*/ 	.byte	0x04, 0x37
        /*0002*/ 	.short	(.L_7 - .L_6)
.L_6:
        /*0004*/ 	.word	0x00000082


	//----- nvinfo : EIATTR_KPARAM_INFO
	.align		4
.L_7:
        /*0008*/ 	.byte	0x04, 0x17
        /*000a*/ 	.short	(.L_9 - .L_8)
.L_8:
        /*000c*/ 	.word	0x00000000
        /*0010*/ 	.short	0x0004
        /*0012*/ 	.short	0x0020
        /*0014*/ 	.byte	0x00, 0xf5, 0x21, 0x00


	//----- nvinfo : EIATTR_KPARAM_INFO
	.align		4
.L_9:
        /*0018*/ 	.byte	0x04, 0x17
        /*001a*/ 	.short	(.L_11 - .L_10)
.L_10:
        /*001c*/ 	.word	0x00000000
        /*0020*/ 	.short	0x0003
        /*0022*/ 	.short	0x0018
        /*0024*/ 	.byte	0x00, 0xf5, 0x21, 0x00


	//----- nvinfo : EIATTR_KPARAM_INFO
	.align		4
.L_11:
        /*0028*/ 	.byte	0x04, 0x17
        /*002a*/ 	.short	(.L_13 - .L_12)
.L_12:
        /*002c*/ 	.word	0x00000000
        /*0030*/ 	.short	0x0002
        /*0032*/ 	.short	0x0010
        /*0034*/ 	.byte	0x00, 0xf5, 0x21, 0x00


	//----- nvinfo : EIATTR_KPARAM_INFO
	.align		4
.L_13:
        /*0038*/ 	.byte	0x04, 0x17
        /*003a*/ 	.short	(.L_15 - .L_14)
.L_14:
        /*003c*/ 	.word	0x00000000
        /*0040*/ 	.short	0x0001
        /*0042*/ 	.short	0x0008
        /*0044*/ 	.byte	0x00, 0xf5, 0x21, 0x00


	//----- nvinfo : EIATTR_KPARAM_INFO
	.align		4
.L_15:
        /*0048*/ 	.byte	0x04, 0x17
        /*004a*/ 	.short	(.L_17 - .L_16)
.L_16:
        /*004c*/ 	.word	0x00000000
        /*0050*/ 	.short	0x0000
        /*0052*/ 	.short	0x0000
        /*0054*/ 	.byte	0x00, 0xf5, 0x21, 0x00


	//----- nvinfo : EIATTR_SPARSE_MMA_MASK
	.align		4
.L_17:
        /*0058*/ 	.byte	0x03, 0x50
        /*005a*/ 	.short	0x0000


	//----- nvinfo : EIATTR_MAXREG_COUNT
	.align		4
        /*005c*/ 	.byte	0x03, 0x1b
        /*005e*/ 	.short	0x00ff


	//----- nvinfo : EIATTR_NUM_BARRIERS
	.align		4
        /*0060*/ 	.byte	0x02, 0x4c
        /*0062*/ 	.byte	0x01
	.zero		1


	//----- nvinfo : EIATTR_MERCURY_ISA_VERSION
	.align		4
        /*0064*/ 	.byte	0x03, 0x5f
        /*0066*/ 	.short	0x0101


	//----- nvinfo : EIATTR_VRC_CTA_INIT_COUNT
	.align		4
        /*0068*/ 	.byte	0x02, 0x4a
	.zero		1
	.zero		1


	//----- nvinfo : EIATTR_EXIT_INSTR_OFFSETS
	.align		4
        /*006c*/ 	.byte	0x04, 0x1c
        /*006e*/ 	.short	(.L_19 - .L_18)


	//   ....[0]....
.L_18:
        /*0070*/ 	.word	0x000006c0


	//   ....[1]....
        /*0074*/ 	.word	0x000007d0


	//----- nvinfo : EIATTR_CRS_STACK_SIZE
	.align		4
.L_19:
        /*0078*/ 	.byte	0x04, 0x1e
        /*007a*/ 	.short	(.L_21 - .L_20)
.L_20:
        /*007c*/ 	.word	0x00000000


	//----- nvinfo : EIATTR_CBANK_PARAM_SIZE
	.align		4
.L_21:
        /*0080*/ 	.byte	0x03, 0x19
        /*0082*/ 	.short	0x0028


	//----- nvinfo : EIATTR_PARAM_CBANK
	.align		4
        /*0084*/ 	.byte	0x04, 0x0a
        /*0086*/ 	.short	(.L_23 - .L_22)
	.align		4
.L_22:
        /*0088*/ 	.word	index@(.nv.constant0._Z9kernelenkP3bigS0_S0_S0_S0_)
        /*008c*/ 	.short	0x0380
        /*008e*/ 	.short	0x0028


	//----- nvinfo : EIATTR_SW_WAR
	.align		4
.L_23:
        /*0090*/ 	.byte	0x04, 0x36
        /*0092*/ 	.short	(.L_25 - .L_24)
.L_24:
        /*0094*/ 	.word	0x00000008
.L_25:


//--------------------- .nv.callgraph             --------------------------
	.section	.nv.callgraph,"",@"SHT_CUDA_CALLGRAPH"
	.align	4
	.sectionentsize	8
	.align		4
        /*0000*/ 	.word	0x00000000
	.align		4
        /*0004*/ 	.word	0xffffffff
	.align		4
        /*0008*/ 	.word	0x00000000
	.align		4
        /*000c*/ 	.word	0xfffffffe
	.align		4
        /*0010*/ 	.word	0x00000000
	.align		4
        /*0014*/ 	.word	0xfffffffd
	.align		4
        /*0018*/ 	.word	0x00000000
	.align		4
        /*001c*/ 	.word	0xfffffffc


//--------------------- .text._Z9kernelenkP3bigS0_S0_S0_S0_ --------------------------
	.section	.text._Z9kernelenkP3bigS0_S0_S0_S0_,"ax",@progbits
	.align	128
        .global         _Z9kernelenkP3bigS0_S0_S0_S0_
        .type           _Z9kernelenkP3bigS0_S0_S0_S0_,@function
        .size           _Z9kernelenkP3bigS0_S0_S0_S0_,(.L_x_5 - _Z9kernelenkP3bigS0_S0_S0_S0_)
        .other          _Z9kernelenkP3bigS0_S0_S0_S0_,@"STO_CUDA_ENTRY STV_DEFAULT"
_Z9kernelenkP3bigS0_S0_S0_S0_:
.text._Z9kernelenkP3bigS0_S0_S0_S0_:
[----:B------:R-:W-:Y:S01]  /*0000*/  LDC R1, c[0x0][0x37c] ;  /* 0x0000df00ff017b82 */ /* 0x000fe20000000800 */
[----:B------:R-:W0:Y:S07]  /*0010*/  S2R R14, SR_TID.X ;  /* 0x00000000000e7919 */ /* 0x000e2e0000002100 */
[----:B------:R-:W0:Y:S01]  /*0020*/  S2UR UR4, SR_CTAID.X ;  /* 0x00000000000479c3 */ /* 0x000e220000002500 */
[----:B------:R-:W1:Y:S07]  /*0030*/  LDCU.64 UR10, c[0x0][0x358] ;  /* 0x00006b00ff0a77ac */ /* 0x000e6e0008000a00 */
[----:B------:R-:W0:Y:S08]  /*0040*/  LDC R3, c[0x0][0x360] ;  /* 0x0000d800ff037b82 */ /* 0x000e300000000800 */
[----:B------:R-:W2:Y:S08]  /*0050*/  LDC.64 R22, c[0x0][0x380] ;  /* 0x0000e000ff167b82 */ /* 0x000eb00000000a00 */
[----:B------:R-:W3:Y:S08]  /*0060*/  LDC.64 R28, c[0x0][0x388] ;  /* 0x0000e200ff1c7b82 */ /* 0x000ef00000000a00 */
[----:B------:R-:W4:Y:S01]  /*0070*/  LDC.64 R26, c[0x0][0x398] ;  /* 0x0000e600ff1a7b82 */ /* 0x000f220000000a00 */
[----:B0-----:R-:W-:-:S07]  /*0080*/  IMAD R10, R3, UR4, R14 ;  /* 0x00000004030a7c24 */ /* 0x001fce000f8e020e */
[----:B------:R-:W0:Y:S01]  /*0090*/  LDC.64 R24, c[0x0][0x390] ;  /* 0x0000e400ff187b82 */ /* 0x000e220000000a00 */
[----:B--2---:R-:W-:-:S05]  /*00a0*/  IMAD.WIDE R22, R10, 0x10, R22 ;  /* 0x000000100a167825 */ /* 0x004fca00078e0216 */
[----:B-1----:R-:W2:Y:S01]  /*00b0*/  LDG.E.64 R2, desc[UR10][R22.64+0x8] ;  /* 0x0000080a16027981 */ /* 0x002ea2000c1e1b00 */
[----:B---3--:R-:W-:-:S03]  /*00c0*/  IMAD.WIDE R28, R10, 0x10, R28 ;  /* 0x000000100a1c7825 */ /* 0x008fc600078e021c */
[----:B------:R1:W3:Y:S04]  /*00d0*/  LDG.E.U8 R12, desc[UR10][R22.64] ;  /* 0x0000000a160c7981 */ /* 0x0002e8000c1e1100 */
[----:B------:R-:W5:Y:S04]  /*00e0*/  LDG.E.64 R8, desc[UR10][R28.64+0x8] ;  /* 0x0000080a1c087981 */ /* 0x000f68000c1e1b00 */
[----:B----4-:R-:W4:Y:S04]  /*00f0*/  LDG.E.64 R6, desc[UR10][R26.64+0x8] ;  /* 0x0000080a1a067981 */ /* 0x010f28000c1e1b00 */
[----:B------:R-:W3:Y:S04]  /*0100*/  LDG.E.U8 R13, desc[UR10][R28.64] ;  /* 0x0000000a1c0d7981 */ /* 0x000ee8000c1e1100 */
[----:B0-----:R-:W3:Y:S04]  /*0110*/  LDG.E.64 R4, desc[UR10][R24.64+0x8] ;  /* 0x0000080a18047981 */ /* 0x001ee8000c1e1b00 */
[----:B------:R-:W3:Y:S04]  /*0120*/  LDG.E.U8 R11, desc[UR10][R26.64] ;  /* 0x0000000a1a0b7981 */ /* 0x000ee8000c1e1100 */
[----:B------:R-:W3:Y:S01]  /*0130*/  LDG.E.U8 R16, desc[UR10][R24.64] ;  /* 0x0000000a18107981 */ /* 0x000ee2000c1e1100 */
[----:B------:R-:W0:Y:S08]  /*0140*/  S2UR UR8, SR_CgaCtaId ;  /* 0x00000000000879c3 */ /* 0x000e300000008800 */
[----:B------:R-:W1:Y:S01]  /*0150*/  S2UR UR9, SR_SWINHI ;  /* 0x00000000000979c3 */ /* 0x000e620000002f00 */
[----:B------:R-:W-:Y:S01]  /*0160*/  UMOV UR6, 0x400 ;  /* 0x0000040000067882 */ /* 0x000fe20000000000 */
[----:B--2---:R-:W2:Y:S04]  /*0170*/  LDG.E R0, desc[UR10][R2.64] ;  /* 0x0000000a02007981 */ /* 0x004ea8000c1e1900 */
[----:B------:R1:W2:Y:S04]  /*0180*/  LDG.E R19, desc[UR10][R2.64+0x4] ;  /* 0x0000040a02137981 */ /* 0x0002a8000c1e1900 */
[----:B-----5:R-:W5:Y:S04]  /*0190*/  LDG.E R18, desc[UR10][R8.64] ;  /* 0x0000000a08127981 */ /* 0x020f68000c1e1900 */
[----:B----4-:R-:W4:Y:S04]  /*01a0*/  LDG.E R15, desc[UR10][R6.64] ;  /* 0x0000000a060f7981 */ /* 0x010f28000c1e1900 */
[----:B------:R1:W4:Y:S04]  /*01b0*/  LDG.E R20, desc[UR10][R8.64+0x4] ;  /* 0x0000040a08147981 */ /* 0x000328000c1e1900 */
[----:B---3--:R-:W3:Y:S04]  /*01c0*/  LDG.E R17, desc[UR10][R4.64] ;  /* 0x0000000a04117981 */ /* 0x008ee8000c1e1900 */
[----:B------:R1:W3:Y:S04]  /*01d0*/  LDG.E R21, desc[UR10][R6.64+0x4] ;  /* 0x0000040a06157981 */ /* 0x0002e8000c1e1900 */
[----:B------:R1:W3:Y:S01]  /*01e0*/  LDG.E R22, desc[UR10][R4.64+0x4] ;  /* 0x0000040a04167981 */ /* 0x0002e2000c1e1900 */
[----:B------:R-:W-:-:S04]  /*01f0*/  UIADD3 UR4, UPT, UPT, UR6, 0x2820, URZ ;  /* 0x0000282006047890 */ /* 0x000fc8000fffe0ff */
[----:B0-----:R-:W-:Y:S01]  /*0200*/  ULEA UR7, UR8, UR4, 0x18 ;  /* 0x0000000408077291 */ /* 0x001fe2000f8ec0ff */
[----:B-1----:R-:W-:-:S06]  /*0210*/  IMAD.SHL.U32 R23, R14, 0x2, RZ ;  /* 0x000000020e177824 */ /* 0x002fcc00078e00ff */
[----:B------:R-:W-:Y:S01]  /*0220*/  UMOV UR4, UR7 ;  /* 0x0000000700047c82 */ /* 0x000fe20008000000 */
[----:B------:R-:W-:Y:S01]  /*0230*/  UMOV UR5, UR9 ;  /* 0x0000000900057c82 */ /* 0x000fe20008000000 */
[----:B------:R-:W-:Y:S02]  /*0240*/  IMAD.U32 R2, RZ, RZ, UR4 ;  /* 0x00000004ff027e24 */ /* 0x000fe4000f8e00ff */
[----:B------:R-:W-:Y:S01]  /*0250*/  IMAD.U32 R3, RZ, RZ, UR5 ;  /* 0x00000005ff037e24 */ /* 0x000fe2000f8e00ff */
[----:B------:R-:W-:Y:S01]  /*0260*/  UIADD3 UR4, UPT, UPT, UR6, 0x800, URZ ;  /* 0x0000080006047890 */ /* 0x000fe2000fffe0ff */
[----:B------:R-:W-:Y:S01]  /*0270*/  SHF.L.U32 R25, R14, 0x2, RZ ;  /* 0x000000020e197819 */ /* 0x000fe200000006ff */
[--C-:B------:R-:W-:Y:S02]  /*0280*/  IMAD.WIDE.U32 R8, R23, 0x4, R2.reuse ;  /* 0x0000000417087825 */ /* 0x100fe400078e0002 */
[----:B------:R-:W-:Y:S02]  /*0290*/  ULEA UR4, UR8, UR4, 0x18 ;  /* 0x0000000408047291 */ /* 0x000fe4000f8ec0ff */
[----:B------:R-:W-:Y:S01]  /*02a0*/  ULEA UR5, UR8, UR6, 0x18 ;  /* 0x0000000608057291 */ /* 0x000fe2000f8ec0ff */
[----:B------:R-:W-:Y:S01]  /*02b0*/  IMAD.WIDE.U32 R6, R25, 0x4, R2 ;  /* 0x0000000419067825 */ /* 0x000fe200078e0002 */
[----:B------:R-:W-:-:S03]  /*02c0*/  IADD3 R4, P0, PT, R8, 0x1c18, RZ ;  /* 0x00001c1808047810 */ /* 0x000fc60007f1e0ff */
[C---:B------:R-:W-:Y:S01]  /*02d0*/  IMAD.SHL.U32 R29, R14.reuse, 0x8, RZ ;  /* 0x000000080e1d7824 */ /* 0x040fe200078e00ff */
[----:B------:R-:W-:Y:S01]  /*02e0*/  LEA R23, R14, UR4, 0x4 ;  /* 0x000000040e177c11 */ /* 0x000fe2000f8e20ff */
[----:B------:R-:W-:Y:S01]  /*02f0*/  IMAD.X R5, RZ, RZ, R9, P0 ;  /* 0x000000ffff057224 */ /* 0x000fe200000e0609 */
[----:B------:R-:W-:Y:S01]  /*0300*/  IADD3 R6, P0, PT, R6, 0x1000, RZ ;  /* 0x0000100006067810 */ /* 0x000fe20007f1e0ff */
[----:B------:R-:W-:Y:S01]  /*0310*/  UIADD3 UR4, UPT, UPT, UR6, 0x1800, URZ ;  /* 0x0000180006047890 */ /* 0x000fe2000fffe0ff */
[----:B------:R-:W-:Y:S01]  /*0320*/  IMAD.WIDE.U32 R2, R29, 0x4, R2 ;  /* 0x000000041d027825 */ /* 0x000fe200078e0002 */
[----:B------:R-:W-:Y:S01]  /*0330*/  LEA R25, R14, UR5, 0x4 ;  /* 0x000000050e197c11 */ /* 0x000fe2000f8e20ff */
[----:B------:R-:W-:Y:S01]  /*0340*/  UIADD3 UR6, UPT, UPT, UR6, 0x1000, URZ ;  /* 0x0000100006067890 */ /* 0x000fe2000fffe0ff */
[----:B------:R-:W-:Y:S01]  /*0350*/  IADD3 R8, P1, PT, R8, 0x2018, RZ ;  /* 0x0000201808087810 */ /* 0x000fe20007f3e0ff */
[----:B------:R-:W-:Y:S01]  /*0360*/  ULEA UR4, UR8, UR4, 0x18 ;  /* 0x0000000408047291 */ /* 0x000fe2000f8ec0ff */
[----:B------:R-:W-:Y:S01]  /*0370*/  IADD3.X R7, PT, PT, RZ, R7, RZ, P0, !PT ;  /* 0x00000007ff077210 */ /* 0x000fe200007fe4ff */
[----:B------:R-:W-:Y:S01]  /*0380*/  ULEA UR6, UR8, UR6, 0x18 ;  /* 0x0000000608067291 */ /* 0x000fe2000f8ec0ff */
[----:B------:R-:W-:Y:S01]  /*0390*/  IADD3 R26, P0, PT, R2, 0x10, RZ ;  /* 0x00000010021a7810 */ /* 0x000fe20007f1e0ff */
[----:B------:R-:W-:Y:S01]  /*03a0*/  STS.U8 [R25], R12 ;  /* 0x0000000c19007388 */ /* 0x000fe20000000000 */
[----:B------:R-:W-:-:S03]  /*03b0*/  IMAD.X R9, RZ, RZ, R9, P1 ;  /* 0x000000ffff097224 */ /* 0x000fc600008e0609 */
[----:B------:R-:W-:Y:S01]  /*03c0*/  STS.U8 [R23], R13 ;  /* 0x0000000d17007388 */ /* 0x000fe20000000000 */
[----:B------:R-:W-:-:S03]  /*03d0*/  IMAD.X R27, RZ, RZ, R3, P0 ;  /* 0x000000ffff1b7224 */ /* 0x000fc600000e0603 */
[----:B------:R0:W-:Y:S04]  /*03e0*/  STS.U8 [UR5+0x2800], R11 ;  /* 0x0028000bff007988 */ /* 0x0001e80008000005 */
[----:B------:R-:W-:Y:S01]  /*03f0*/  STS.U8 [UR5+0x2810], R16 ;  /* 0x00281010ff007988 */ /* 0x000fe20008000005 */
[C---:B0-----:R-:W-:Y:S01]  /*0400*/  LEA R11, R14.reuse, UR4, 0x5 ;  /* 0x000000040e0b7c11 */ /* 0x041fe2000f8e28ff */
[----:B------:R-:W-:Y:S02]  /*0410*/  BSSY.RECONVERGENT B0, `(.L_x_0) ;  /* 0x000002a000007945 */ /* 0x000fe40003800200 */
[----:B--2---:R-:W-:Y:S04]  /*0420*/  STS [R29+UR7+0x1c18], R0 ;  /* 0x001c18001d007988 */ /* 0x004fe80008000807 */
[----:B-----5:R-:W-:Y:S04]  /*0430*/  STS [R29+UR7+0x2018], R18 ;  /* 0x002018121d007988 */ /* 0x020fe80008000807 */
[----:B----4-:R0:W-:Y:S04]  /*0440*/  STS [UR5+0x4420], R15 ;  /* 0x0044200fff007988 */ /* 0x0101e80008000805 */
[----:B---3--:R-:W-:Y:S01]  /*0450*/  STS [UR5+0x4428], R17 ;  /* 0x00442811ff007988 */ /* 0x008fe20008000805 */
[----:B0-----:R-:W-:-:S03]  /*0460*/  LEA R15, R14, UR6, 0x4 ;  /* 0x000000060e0f7c11 */ /* 0x001fc6000f8e20ff */
[----:B------:R-:W-:Y:S04]  /*0470*/  STS [R29+UR7+0x1c1c], R19 ;  /* 0x001c1c131d007988 */ /* 0x000fe80008000807 */
[----:B------:R-:W-:Y:S04]  /*0480*/  STS [R29+UR7+0x201c], R20 ;  /* 0x00201c141d007988 */ /* 0x000fe80008000807 */
[----:B------:R-:W-:Y:S04]  /*0490*/  STS [UR5+0x4424], R21 ;  /* 0x00442415ff007988 */ /* 0x000fe80008000805 */
[----:B------:R-:W-:Y:S04]  /*04a0*/  STS [UR5+0x442c], R22 ;  /* 0x00442c16ff007988 */ /* 0x000fe80008000805 */
[----:B------:R0:W-:Y:S04]  /*04b0*/  STS.64 [R25+0x8], R4 ;  /* 0x0000080419007388 */ /* 0x0001e80000000a00 */
[----:B------:R-:W-:Y:S04]  /*04c0*/  STS.64 [R23+0x8], R8 ;  /* 0x0000080817007388 */ /* 0x000fe80000000a00 */
[----:B------:R-:W-:Y:S04]  /*04d0*/  STS.64 [R11+0x8], R2 ;  /* 0x000008020b007388 */ /* 0x000fe80000000a00 */
[----:B------:R-:W-:Y:S01]  /*04e0*/  STS.64 [R11+0x18], R26 ;  /* 0x0000181a0b007388 */ /* 0x000fe20000000a00 */
[----:B0-----:R-:W0:Y:S03]  /*04f0*/  LDC.64 R4, c[0x0][0x3a0] ;  /* 0x0000e800ff047b82 */ /* 0x001e260000000a00 */
[----:B------:R-:W-:Y:S05]  /*0500*/  STS.64 [R15+0x8], R6 ;  /* 0x000008060f007388 */ /* 0x000fea0000000a00 */
[----:B------:R-:W-:Y:S06]  /*0510*/  BAR.SYNC.DEFER_BLOCKING 0x0 ;  /* 0x0000000000007b1d */ /* 0x000fec0000010000 */
[----:B------:R-:W1:Y:S04]  /*0520*/  LDS.S8 R17, [R11] ;  /* 0x000000000b117984 */ /* 0x000e680000000200 */
[----:B------:R-:W2:Y:S01]  /*0530*/  LDS.S8 R13, [R11+0x10] ;  /* 0x000010000b0d7984 */ /* 0x000ea20000000200 */
[----:B------:R-:W-:-:S05]  /*0540*/  SHF.L.U32 R19, R10, 0x1, RZ ;  /* 0x000000010a137819 */ /* 0x000fca00000006ff */
[----:B0-----:R-:W-:-:S05]  /*0550*/  IMAD.WIDE R4, R19, 0x10, R4 ;  /* 0x0000001013047825 */ /* 0x001fca00078e0204 */
[----:B-1----:R0:W-:Y:S04]  /*0560*/  STG.E.U8 desc[UR10][R4.64], R17 ;  /* 0x0000001104007986 */ /* 0x0021e8000c10110a */
[----:B--2---:R0:W-:Y:S01]  /*0570*/  STG.E.U8 desc[UR10][R4.64+0x10], R13 ;  /* 0x0000100d04007986 */ /* 0x0041e2000c10110a */
[----:B------:R-:W-:Y:S02]  /*0580*/  ISETP.GE.AND P1, PT, R17, 0x1, PT ;  /* 0x000000011100780c */ /* 0x000fe40003f26270 */
[----:B------:R-:W-:-:S11]  /*0590*/  ISETP.GE.AND P0, PT, R13, 0x1, PT ;  /* 0x000000010d00780c */ /* 0x000fd60003f06270 */
[----:B0-----:R-:W-:Y:S05]  /*05a0*/  @!P1 BRA `(.L_x_1) ;  /* 0x0000000000409947 */ /* 0x001fea0003800000 */
[----:B------:R0:W1:Y:S01]  /*05b0*/  LDS.64 R2, [R11+0x8] ;  /* 0x000008000b027984 */ /* 0x0000620000000a00 */
[----:B------:R-:W-:Y:S02]  /*05c0*/  HFMA2 R19, -RZ, RZ, 0, 0 ;  /* 0x00000000ff137431 */ /* 0x000fe400000001ff */
[----:B------:R-:W-:Y:S02]  /*05d0*/  IMAD.MOV.U32 R0, RZ, RZ, RZ ;  /* 0x000000ffff007224 */ /* 0x000fe400078e00ff */
[----:B------:R-:W-:-:S07]  /*05e0*/  IMAD.MOV.U32 R15, RZ, RZ, RZ ;  /* 0x000000ffff0f7224 */ /* 0x000fce00078e00ff */
.L_x_2:
[----:B-1----:R-:W-:Y:S01]  /*05f0*/  IADD3 R8, P1, PT, R2, R15, RZ ;  /* 0x0000000f02087210 */ /* 0x002fe20007f3e0ff */
[----:B--2---:R-:W2:Y:S04]  /*0600*/  LDG.E.64 R6, desc[UR10][R4.64+0x8] ;  /* 0x0000080a04067981 */ /* 0x004ea8000c1e1b00 */
[----:B------:R-:W-:-:S06]  /*0610*/  IMAD.X R9, R3, 0x1, R19, P1 ;  /* 0x0000000103097824 */ /* 0x000fcc00008e0613 */
[----:B------:R-:W3:Y:S01]  /*0620*/  LD.E R9, desc[UR10][R8.64] ;  /* 0x0000000a08097980 */ /* 0x000ee2000c101900 */
[----:B------:R-:W-:Y:S02]  /*0630*/  IADD3 R0, PT, PT, R0, 0x1, RZ ;  /* 0x0000000100007810 */ /* 0x000fe40007ffe0ff */
[----:B--2---:R-:W-:Y:S02]  /*0640*/  IADD3 R6, P1, PT, R6, R15, RZ ;  /* 0x0000000f06067210 */ /* 0x004fe40007f3e0ff */
[----:B------:R-:W-:-:S03]  /*0650*/  IADD3 R15, P2, PT, R15, 0x4, RZ ;  /* 0x000000040f0f7810 */ /* 0x000fc60007f5e0ff */
[--C-:B------:R-:W-:Y:S01]  /*0660*/  IMAD.X R7, R7, 0x1, R19.reuse, P1 ;  /* 0x0000000107077824 */ /* 0x100fe200008e0613 */
[----:B------:R-:W-:Y:S01]  /*0670*/  ISETP.GE.U32.AND P1, PT, R0, R17, PT ;  /* 0x000000110000720c */ /* 0x000fe20003f26070 */
[----:B------:R-:W-:-:S03]  /*0680*/  IMAD.X R19, RZ, RZ, R19, P2 ;  /* 0x000000ffff137224 */ /* 0x000fc600010e0613 */
[----:B---3--:R2:W-:Y:S09]  /*0690*/  STG.E desc[UR10][R6.64], R9 ;  /* 0x0000000906007986 */ /* 0x0085f2000c10190a */
[----:B------:R-:W-:Y:S05]  /*06a0*/  @!P1 BRA `(.L_x_2) ;  /* 0xfffffffc00d09947 */ /* 0x000fea000383ffff */
.L_x_1:
[----:B------:R-:W-:Y:S05]  /*06b0*/  BSYNC.RECONVERGENT B0 ;  /* 0x0000000000007941 */ /* 0x000fea0003800200 */
.L_x_0:
[----:B------:R-:W-:Y:S05]  /*06c0*/  @!P0 EXIT ;  /* 0x000000000000894d */ /* 0x000fea0003800000 */
[----:B------:R1:W3:Y:S01]  /*06d0*/  LDS.64 R2, [R11+0x18] ;  /* 0x000018000b027984 */ /* 0x0002e20000000a00 */
[----:B------:R-:W-:Y:S01]  /*06e0*/  IMAD.MOV.U32 R0, RZ, RZ, RZ ;  /* 0x000000ffff007224 */ /* 0x000fe200078e00ff */
[----:B------:R-:W-:Y:S01]  /*06f0*/  MOV R15, RZ ;  /* 0x000000ff000f7202 */ /* 0x000fe20000000f00 */
[----:B------:R-:W-:-:S07]  /*0700*/  IMAD.MOV.U32 R17, RZ, RZ, RZ ;  /* 0x000000ffff117224 */ /* 0x000fce00078e00ff */
.L_x_3:
[----:B---3--:R-:W-:Y:S01]  /*0710*/  IADD3 R8, P0, PT, R2, R15, RZ ;  /* 0x0000000f02087210 */ /* 0x008fe20007f1e0ff */
[----:B--2-4-:R-:W2:Y:S04]  /*0720*/  LDG.E.64 R6, desc[UR10][R4.64+0x18] ;  /* 0x0000180a04067981 */ /* 0x014ea8000c1e1b00 */
[----:B------:R-:W-:-:S06]  /*0730*/  IMAD.X R9, R3, 0x1, R17, P0 ;  /* 0x0000000103097824 */ /* 0x000fcc00000e0611 */
[----:B------:R-:W3:Y:S01]  /*0740*/  LD.E R9, desc[UR10][R8.64] ;  /* 0x0000000a08097980 */ /* 0x000ee2000c101900 */
[----:B------:R-:W-:Y:S01]  /*0750*/  VIADD R0, R0, 0x1 ;  /* 0x0000000100007836 */ /* 0x000fe20000000000 */
[----:B--2---:R-:W-:Y:S02]  /*0760*/  IADD3 R6, P0, PT, R6, R15, RZ ;  /* 0x0000000f06067210 */ /* 0x004fe40007f1e0ff */
[----:B------:R-:W-:Y:S02]  /*0770*/  IADD3 R15, P1, PT, R15, 0x4, RZ ;  /* 0x000000040f0f7810 */ /* 0x000fe40007f3e0ff */
[----:B------:R-:W-:Y:S02]  /*0780*/  IADD3.X R7, PT, PT, R7, R17, RZ, P0, !PT ;  /* 0x0000001107077210 */ /* 0x000fe400007fe4ff */
[----:B------:R-:W-:Y:S02]  /*0790*/  ISETP.GE.U32.AND P0, PT, R0, R13, PT ;  /* 0x0000000d0000720c */ /* 0x000fe40003f06070 */
[----:B------:R-:W-:Y:S01]  /*07a0*/  IADD3.X R17, PT, PT, RZ, R17, RZ, P1, !PT ;  /* 0x00000011ff117210 */ /* 0x000fe20000ffe4ff */
[----:B---3--:R4:W-:Y:S10]  /*07b0*/  STG.E desc[UR10][R6.64], R9 ;  /* 0x0000000906007986 */ /* 0x0089f4000c10190a */
[----:B------:R-:W-:Y:S05]  /*07c0*/  @!P0 BRA `(.L_x_3) ;  /* 0xfffffffc00d08947 */ /* 0x000fea000383ffff */
[----:B------:R-:W-:Y:S05]  /*07d0*/  EXIT ;  /* 0x000000000000794d */ /* 0x000fea0003800000 */
.L_x_4:
[----:B------:R-:W-:-:S00]  /*07e0*/  BRA `(.L_x_4) ;  /* 0xfffffffc00fc7947 */ /* 0x000fc0000383ffff */
[----:B------:R-:W-:-:S00]  /*07f0*/  NOP ;  /* 0x0000000000007918 */ /* 0x000fc00000000000 */
        /* <DEDUP_REMOVED lines=8> */
.L_x_5:


//--------------------- .nv.shared._Z9kernelenkP3bigS0_S0_S0_S0_ --------------------------
	.section	.nv.shared._Z9kernelenkP3bigS0_S0_S0_S0_,"aw",@nobits
	.sectionflags	@""
	.align	8
.nv.shared._Z9kernelenkP3bigS0_S0_S0_S0_:
	.zero		20896


//--------------------- .nv.shared.reserved.0     --------------------------
	.section	.nv.shared.reserved.0,"aw",@nobits
	.weak		__nv_reservedSMEM_offset_0_alias
	.size		__nv_reservedSMEM_offset_0_alias, 0, 64
	.other		__nv_reservedSMEM_offset_0_alias,@"STO_CUDA_RESERVED_SHARED STV_DEFAULT"
__nv_reservedSMEM_offset_0_alias:
	.zero		0
	.zero		64


//--------------------- .nv.constant0._Z9kernelenkP3bigS0_S0_S0_S0_ --------------------------
	.section	.nv.constant0._Z9kernelenkP3bigS0_S0_S0_S0_,"a",@progbits
	.sectionflags	@""
	.align	4
.nv.constant0._Z9kernelenkP3bigS0_S0_S0_S0_:
	.zero		936


//--------------------- SYMBOLS --------------------------

	.type		.nv.reservedSmem.offset0,@object
	.size		.nv.reservedSmem.offset0,0x4
	.type		.nv.reservedSmem.cap,@object
	.size		.nv.reservedSmem.cap,0x4
